//
// Generated by NVIDIA NVVM Compiler
//
// Compiler Build ID: CL-36424714
// Cuda compilation tools, release 13.0, V13.0.88
// Based on NVVM 20.0.0
//

.version 9.0
.target sm_100
.address_size 64

	// .globl	_Z26networkOutputToPhaseKernelPfiii

.visible .entry _Z26networkOutputToPhaseKernelPfiii(
	.param .u64 .ptr .align 1 _Z26networkOutputToPhaseKernelPfiii_param_0,
	.param .u32 _Z26networkOutputToPhaseKernelPfiii_param_1,
	.param .u32 _Z26networkOutputToPhaseKernelPfiii_param_2,
	.param .u32 _Z26networkOutputToPhaseKernelPfiii_param_3
)
{
	.reg .pred 	%p<10>;
	.reg .b32 	%r<18>;
	.reg .b32 	%f<22>;
	.reg .b64 	%rd<9>;
	.reg .b64 	%fd<28>;

	ld.param.u64 	%rd1, [_Z26networkOutputToPhaseKernelPfiii_param_0];
	ld.param.u32 	%r3, [_Z26networkOutputToPhaseKernelPfiii_param_1];
	ld.param.u32 	%r5, [_Z26networkOutputToPhaseKernelPfiii_param_2];
	mov.u32 	%r6, %ctaid.x;
	mov.u32 	%r7, %ntid.x;
	mov.u32 	%r8, %tid.x;
	mad.lo.s32 	%r1, %r6, %r7, %r8;
	mov.u32 	%r9, %ctaid.y;
	mov.u32 	%r10, %ntid.y;
	mov.u32 	%r11, %tid.y;
	mad.lo.s32 	%r12, %r9, %r10, %r11;
	setp.ge.s32 	%p1, %r1, %r3;
	setp.ge.s32 	%p2, %r12, %r5;
	or.pred  	%p3, %p1, %p2;
	@%p3 bra 	$L__BB0_2;
	cvta.to.global.u64 	%rd2, %rd1;
	mad.lo.s32 	%r13, %r3, %r12, %r1;
	mul.wide.s32 	%rd3, %r13, 4;
	add.s64 	%rd4, %rd2, %rd3;
	ld.global.f32 	%f1, [%rd4];
	cvt.f64.f32 	%fd1, %f1;
	add.f64 	%fd2, %fd1, 0d400921FAFC8B007A;
	cvt.rn.f32.f64 	%f2, %fd2;
	cvt.f64.f32 	%fd3, %f2;
	setp.gt.f64 	%p4, %fd3, 0d401921FAFC8B007A;
	add.f64 	%fd4, %fd3, 0dC01921FAFC8B007A;
	cvt.rn.f32.f64 	%f3, %fd4;
	selp.f32 	%f4, %f3, %f2, %p4;
	setp.lt.f32 	%p5, %f4, 0f00000000;
	cvt.f64.f32 	%fd5, %f4;
	add.f64 	%fd6, %fd5, 0d401921FAFC8B007A;
	cvt.rn.f32.f64 	%f5, %fd6;
	selp.f32 	%f6, %f5, %f4, %p5;
	cvt.f64.f32 	%fd7, %f6;
	mul.f64 	%fd8, %fd7, 0d3FE0000000000000;
	div.rn.f64 	%fd9, %fd8, 0d400921FAFC8B007A;
	cvt.rn.f32.f64 	%f7, %fd9;
	st.global.f32 	[%rd4], %f7;
	add.s32 	%r14, %r5, %r12;
	mad.lo.s32 	%r15, %r14, %r3, %r1;
	mul.wide.s32 	%rd5, %r15, 4;
	add.s64 	%rd6, %rd2, %rd5;
	ld.global.f32 	%f8, [%rd6];
	cvt.f64.f32 	%fd10, %f8;
	add.f64 	%fd11, %fd10, 0d400921FAFC8B007A;
	cvt.rn.f32.f64 	%f9, %fd11;
	cvt.f64.f32 	%fd12, %f9;
	setp.gt.f64 	%p6, %fd12, 0d401921FAFC8B007A;
	add.f64 	%fd13, %fd12, 0dC01921FAFC8B007A;
	cvt.rn.f32.f64 	%f10, %fd13;
	selp.f32 	%f11, %f10, %f9, %p6;
	setp.lt.f32 	%p7, %f11, 0f00000000;
	cvt.f64.f32 	%fd14, %f11;
	add.f64 	%fd15, %fd14, 0d401921FAFC8B007A;
	cvt.rn.f32.f64 	%f12, %fd15;
	selp.f32 	%f13, %f12, %f11, %p7;
	cvt.f64.f32 	%fd16, %f13;
	mul.f64 	%fd17, %fd16, 0d3FE0000000000000;
	div.rn.f64 	%fd18, %fd17, 0d400921FAFC8B007A;
	cvt.rn.f32.f64 	%f14, %fd18;
	st.global.f32 	[%rd6], %f14;
	add.s32 	%r16, %r14, %r5;
	mad.lo.s32 	%r17, %r16, %r3, %r1;
	mul.wide.s32 	%rd7, %r17, 4;
	add.s64 	%rd8, %rd2, %rd7;
	ld.global.f32 	%f15, [%rd8];
	cvt.f64.f32 	%fd19, %f15;
	add.f64 	%fd20, %fd19, 0d400921FAFC8B007A;
	cvt.rn.f32.f64 	%f16, %fd20;
	cvt.f64.f32 	%fd21, %f16;
	setp.gt.f64 	%p8, %fd21, 0d401921FAFC8B007A;
	add.f64 	%fd22, %fd21, 0dC01921FAFC8B007A;
	cvt.rn.f32.f64 	%f17, %fd22;
	selp.f32 	%f18, %f17, %f16, %p8;
	setp.lt.f32 	%p9, %f18, 0f00000000;
	cvt.f64.f32 	%fd23, %f18;
	add.f64 	%fd24, %fd23, 0d401921FAFC8B007A;
	cvt.rn.f32.f64 	%f19, %fd24;
	selp.f32 	%f20, %f19, %f18, %p9;
	cvt.f64.f32 	%fd25, %f20;
	mul.f64 	%fd26, %fd25, 0d3FE0000000000000;
	div.rn.f64 	%fd27, %fd26, 0d400921FAFC8B007A;
	cvt.rn.f32.f64 	%f21, %fd27;
	st.global.f32 	[%rd8], %f21;
$L__BB0_2:
	ret;

}


// ===== COMPILED SASS (sm_100) =====

	.target	sm_100

	.elftype	@"ET_EXEC"


//--------------------- .note.nv.tkinfo           --------------------------
	.section	.note.nv.tkinfo,"",@"SHT_NOTE"
	.sectionflags	@"SHF_NOTE_NV_TKINFO"
	.tkinfo
        /*0018*/ 	.word	0x00000002
        /*0030*/ 	.string	""
        /*0030*/ 	.string	"ptxas"
        /*0030*/ 	.string	"Cuda compilation tools, release 13.0, V13.0.88"
        /*0030*/ 	.string	"Build cuda_13.0.r13.0/compiler.36424714_0"
        /*0030*/ 	.string	"-arch sm_100 -m 64 "



//--------------------- .note.nv.cuinfo           --------------------------
	.section	.note.nv.cuinfo,"",@"SHT_NOTE"
	.sectionflags	@"SHF_NOTE_NV_CUINFO"
        /*0018*/ 	.short	0x0002
        /*001a*/ 	.short	0x0064
        /*001c*/ 	.short	0x0082
	.zero		2


//--------------------- .nv.info                  --------------------------
	.section	.nv.info,"",@"SHT_CUDA_INFO"
	.align	4


	//----- nvinfo : EIATTR_REGCOUNT
	.align		4
        /*0000*/ 	.byte	0x04, 0x2f
        /*0002*/ 	.short	(.L_1 - .L_0)
	.align		4
.L_0:
        /*0004*/ 	.word	index@(_Z26networkOutputToPhaseKernelPfiii)
        /*0008*/ 	.word	0x0000001e


	//----- nvinfo : EIATTR_FRAME_SIZE
	.align		4
.L_1:
        /*000c*/ 	.byte	0x04, 0x11
        /*000e*/ 	.short	(.L_3 - .L_2)
	.align		4
.L_2:
        /*0010*/ 	.word	index@($__internal_0_$__cuda_sm20_div_rn_f64_full)
        /*0014*/ 	.word	0x00000000


	//----- nvinfo : EIATTR_FRAME_SIZE
	.align		4
.L_3:
        /*0018*/ 	.byte	0x04, 0x11
        /*001a*/ 	.short	(.L_5 - .L_4)
	.align		4
.L_4:
        /*001c*/ 	.word	index@(_Z26networkOutputToPhaseKernelPfiii)
        /*0020*/ 	.word	0x00000000


	//----- nvinfo : EIATTR_MIN_STACK_SIZE
	.align		4
.L_5:
        /*0024*/ 	.byte	0x04, 0x12
        /*0026*/ 	.short	(.L_7 - .L_6)
	.align		4
.L_6:
        /*0028*/ 	.word	index@(_Z26networkOutputToPhaseKernelPfiii)
        /*002c*/ 	.word	0x00000000
.L_7:


//--------------------- .nv.compat                --------------------------
	.section	.nv.compat,"",@"SHT_CUDA_COMPAT_INFO"
	.align	4
        /*0000*/ 	.byte	0x02, 0x09, 0x00, 0x00, 0x02, 0x02, 0x01, 0x00, 0x02, 0x05, 0x05, 0x00, 0x03, 0x07, 0x01, 0x01
        /*0010*/ 	.byte	0x02, 0x03, 0x00, 0x00, 0x02, 0x06, 0x01, 0x00, 0x04, 0x0b, 0x08, 0x00, 0x01, 0x00, 0x00, 0x00
        /*0020*/ 	.byte	0x00, 0x00, 0x00, 0x00


//--------------------- .nv.info._Z26networkOutputToPhaseKernelPfiii --------------------------
	.section	.nv.info._Z26networkOutputToPhaseKernelPfiii,"",@"SHT_CUDA_INFO"
	.sectionflags	@""
	.align	4


	//----- nvinfo : EIATTR_CUDA_API_VERSION
	.align		4
        /*0000*/ 	.byte	0x04, 0x37
        /*0002*/ 	.short	(.L_9 - .L_8)
.L_8:
        /*0004*/ 	.word	0x00000082


	//----- nvinfo : EIATTR_KPARAM_INFO
	.align		4
.L_9:
        /*0008*/ 	.byte	0x04, 0x17
        /*000a*/ 	.short	(.L_11 - .L_10)
.L_10:
        /*000c*/ 	.word	0x00000000
        /*0010*/ 	.short	0x0003
        /*0012*/ 	.short	0x0010
        /*0014*/ 	.byte	0x00, 0xf0, 0x11, 0x00


	//----- nvinfo : EIATTR_KPARAM_INFO
	.align		4
.L_11:
        /*0018*/ 	.byte	0x04, 0x17
        /*001a*/ 	.short	(.L_13 - .L_12)
.L_12:
        /*001c*/ 	.word	0x00000000
        /*0020*/ 	.short	0x0002
        /*0022*/ 	.short	0x000c
        /*0024*/ 	.byte	0x00, 0xf0, 0x11, 0x00


	//----- nvinfo : EIATTR_KPARAM_INFO
	.align		4
.L_13:
        /*0028*/ 	.byte	0x04, 0x17
        /*002a*/ 	.short	(.L_15 - .L_14)
.L_14:
        /*002c*/ 	.word	0x00000000
        /*0030*/ 	.short	0x0001
        /*0032*/ 	.short	0x0008
        /*0034*/ 	.byte	0x00, 0xf0, 0x11, 0x00


	//----- nvinfo : EIATTR_KPARAM_INFO
	.align		4
.L_15:
        /*0038*/ 	.byte	0x04, 0x17
        /*003a*/ 	.short	(.L_17 - .L_16)
.L_16:
        /*003c*/ 	.word	0x00000000
        /*0040*/ 	.short	0x0000
        /*0042*/ 	.short	0x0000
        /*0044*/ 	.byte	0x00, 0xf5, 0x21, 0x00


	//----- nvinfo : EIATTR_SPARSE_MMA_MASK
	.align		4
.L_17:
        /*0048*/ 	.byte	0x03, 0x50
        /*004a*/ 	.short	0x0000


	//----- nvinfo : EIATTR_MAXREG_COUNT
	.align		4
        /*004c*/ 	.byte	0x03, 0x1b
        /*004e*/ 	.short	0x00ff


	//----- nvinfo : EIATTR_MERCURY_ISA_VERSION
	.align		4
        /*0050*/ 	.byte	0x03, 0x5f
        /*0052*/ 	.short	0x0101


	//----- nvinfo : EIATTR_VRC_CTA_INIT_COUNT
	.align		4
        /*0054*/ 	.byte	0x02, 0x4a
	.zero		1
	.zero		1


	//----- nvinfo : EIATTR_EXIT_INSTR_OFFSETS
	.align		4
        /*0058*/ 	.byte	0x04, 0x1c
        /*005a*/ 	.short	(.L_19 - .L_18)


	//   ....[0]....
.L_18:
        /*005c*/ 	.word	0x000000c0


	//   ....[1]....
        /*0060*/ 	.word	0x00000a30


	//----- nvinfo : EIATTR_CRS_STACK_SIZE
	.align		4
.L_19:
        /*0064*/ 	.byte	0x04, 0x1e
        /*0066*/ 	.short	(.L_21 - .L_20)
.L_20:
        /*0068*/ 	.word	0x00000000


	//----- nvinfo : EIATTR_CBANK_PARAM_SIZE
	.align		4
.L_21:
        /*006c*/ 	.byte	0x03, 0x19
        /*006e*/ 	.short	0x0014


	//----- nvinfo : EIATTR_PARAM_CBANK
	.align		4
        /*0070*/ 	.byte	0x04, 0x0a
        /*0072*/ 	.short	(.L_23 - .L_22)
	.align		4
.L_22:
        /*0074*/ 	.word	index@(.nv.constant0._Z26networkOutputToPhaseKernelPfiii)
        /*0078*/ 	.short	0x0380
        /*007a*/ 	.short	0x0014


	//----- nvinfo : EIATTR_SW_WAR
	.align		4
.L_23:
        /*007c*/ 	.byte	0x04, 0x36
        /*007e*/ 	.short	(.L_25 - .L_24)
.L_24:
        /*0080*/ 	.word	0x00000008
.L_25:


//--------------------- .nv.callgraph             --------------------------
	.section	.nv.callgraph,"",@"SHT_CUDA_CALLGRAPH"
	.align	4
	.sectionentsize	8
	.align		4
        /*0000*/ 	.word	0x00000000
	.align		4
        /*0004*/ 	.word	0xffffffff
	.align		4
        /*0008*/ 	.word	0x00000000
	.align		4
        /*000c*/ 	.word	0xfffffffe
	.align		4
        /*0010*/ 	.word	0x00000000
	.align		4
        /*0014*/ 	.word	0xfffffffd
	.align		4
        /*0018*/ 	.word	0x00000000
	.align		4
        /*001c*/ 	.word	0xfffffffc


//--------------------- .text._Z26networkOutputToPhaseKernelPfiii --------------------------
	.section	.text._Z26networkOutputToPhaseKernelPfiii,"ax",@progbits
	.align	128
        .global         _Z26networkOutputToPhaseKernelPfiii
        .type           _Z26networkOutputToPhaseKernelPfiii,@function
        .size           _Z26networkOutputToPhaseKernelPfiii,(.L_x_12 - _Z26networkOutputToPhaseKernelPfiii)
        .other          _Z26networkOutputToPhaseKernelPfiii,@"STO_CUDA_ENTRY STV_DEFAULT"
_Z26networkOutputToPhaseKernelPfiii:
.text._Z26networkOutputToPhaseKernelPfiii:
[----:B------:R-:W-:Y:S01]  /*0000*/  LDC R1, c[0x0][0x37c] ;  /* 0x0000df00ff017b82 */ /* 0x000fe20000000800 */
[----:B------:R-:W0:Y:S07]  /*0010*/  S2R R0, SR_TID.Y ;  /* 0x0000000000007919 */ /* 0x000e2e0000002200 */
[----:B------:R-:W1:Y:S01]  /*0020*/  LDC R26, c[0x0][0x360] ;  /* 0x0000d800ff1a7b82 */ /* 0x000e620000000800 */
[----:B------:R-:W2:Y:S01]  /*0030*/  LDCU.64 UR6, c[0x0][0x388] ;  /* 0x00007100ff0677ac */ /* 0x000ea20008000a00 */
[----:B------:R-:W1:Y:S06]  /*0040*/  S2R R3, SR_TID.X ;  /* 0x0000000000037919 */ /* 0x000e6c0000002100 */
[----:B------:R-:W0:Y:S08]  /*0050*/  S2UR UR5, SR_CTAID.Y ;  /* 0x00000000000579c3 */ /* 0x000e300000002600 */
[----:B------:R-:W0:Y:S08]  /*0060*/  LDC R27, c[0x0][0x364] ;  /* 0x0000d900ff1b7b82 */ /* 0x000e300000000800 */
[----:B------:R-:W1:Y:S01]  /*0070*/  S2UR UR4, SR_CTAID.X ;  /* 0x00000000000479c3 */ /* 0x000e620000002500 */
[----:B0-----:R-:W-:-:S05]  /*0080*/  IMAD R27, R27, UR5, R0 ;  /* 0x000000051b1b7c24 */ /* 0x001fca000f8e0200 */
[----:B--2---:R-:W-:Y:S01]  /*0090*/  ISETP.GE.AND P0, PT, R27, UR7, PT ;  /* 0x000000071b007c0c */ /* 0x004fe2000bf06270 */
[----:B-1----:R-:W-:-:S05]  /*00a0*/  IMAD R26, R26, UR4, R3 ;  /* 0x000000041a1a7c24 */ /* 0x002fca000f8e0203 */
[----:B------:R-:W-:-:S13]  /*00b0*/  ISETP.GE.OR P0, PT, R26, UR6, P0 ;  /* 0x000000061a007c0c */ /* 0x000fda0008706670 */
[----:B------:R-:W-:Y:S05]  /*00c0*/  @P0 EXIT ;  /* 0x000000000000094d */ /* 0x000fea0003800000 */
[----:B------:R-:W0:Y:S01]  /*00d0*/  LDC.64 R22, c[0x0][0x380] ;  /* 0x0000e000ff167b82 */ /* 0x000e220000000a00 */
[----:B------:R-:W1:Y:S01]  /*00e0*/  LDCU.64 UR4, c[0x0][0x358] ;  /* 0x00006b00ff0477ac */ /* 0x000e620008000a00 */
[----:B------:R-:W-:-:S04]  /*00f0*/  IMAD R3, R27, UR6, R26 ;  /* 0x000000061b037c24 */ /* 0x000fc8000f8e021a */
[----:B0-----:R-:W-:-:S05]  /*0100*/  IMAD.WIDE R22, R3, 0x4, R22 ;  /* 0x0000000403167825 */ /* 0x001fca00078e0216 */
[----:B-1----:R-:W2:Y:S01]  /*0110*/  LDG.E R0, desc[UR4][R22.64] ;  /* 0x0000000416007981 */ /* 0x002ea2000c1e1900 */
[----:B------:R-:W-:Y:S01]  /*0120*/  UMOV UR6, 0xfc8b007a ;  /* 0xfc8b007a00067882 */ /* 0x000fe20000000000 */
[----:B------:R-:W-:Y:S01]  /*0130*/  UMOV UR7, 0x400921fa ;  /* 0x400921fa00077882 */ /* 0x000fe20000000000 */
[----:B------:R-:W-:Y:S01]  /*0140*/  UMOV UR8, 0xfc8b007a ;  /* 0xfc8b007a00087882 */ /* 0x000fe20000000000 */
[----:B------:R-:W-:Y:S01]  /*0150*/  UMOV UR9, 0x401921fa ;  /* 0x401921fa00097882 */ /* 0x000fe20000000000 */
[----:B------:R-:W0:Y:S01]  /*0160*/  MUFU.RCP64H R11, 3.141590118408203125 ;  /* 0x400921fa000b7908 */ /* 0x000e220000001800 */
[----:B------:R-:W-:Y:S01]  /*0170*/  IMAD.MOV.U32 R10, RZ, RZ, 0x1 ;  /* 0x00000001ff0a7424 */ /* 0x000fe200078e00ff */
[----:B------:R-:W-:Y:S06]  /*0180*/  BSSY.RECONVERGENT B0, `(.L_x_0) ;  /* 0x0000024000007945 */ /* 0x000fec0003800200 */
[----:B--2---:R-:W1:Y:S02]  /*0190*/  F2F.F64.F32 R2, R0 ;  /* 0x0000000000027310 */ /* 0x004e640000201800 */
[----:B-1----:R-:W-:Y:S01]  /*01a0*/  DADD R4, R2, UR6 ;  /* 0x0000000602047e29 */ /* 0x002fe20008000000 */
[----:B------:R-:W-:-:S05]  /*01b0*/  UMOV UR7, 0x401921fa ;  /* 0x401921fa00077882 */ /* 0x000fca0000000000 */
[----:B------:R-:W1:Y:S08]  /*01c0*/  F2F.F32.F64 R12, R4 ;  /* 0x00000004000c7310 */ /* 0x000e700000301000 */
[----:B-1----:R-:W1:Y:S02]  /*01d0*/  F2F.F64.F32 R2, R12 ;  /* 0x0000000c00027310 */ /* 0x002e640000201800 */
[----:B-1----:R-:W-:-:S02]  /*01e0*/  DSETP.GT.AND P0, PT, R2, UR6, PT ;  /* 0x0000000602007e2a */ /* 0x002fc4000bf04000 */
[----:B------:R-:W-:Y:S01]  /*01f0*/  DADD R6, R2, -UR8 ;  /* 0x8000000802067e29 */ /* 0x000fe20008000000 */
[----:B------:R-:W-:Y:S02]  /*0200*/  IMAD.MOV.U32 R2, RZ, RZ, -0x374ff86 ;  /* 0xfc8b007aff027424 */ /* 0x000fe400078e00ff */
[----:B------:R-:W-:-:S06]  /*0210*/  IMAD.MOV.U32 R3, RZ, RZ, 0x400921fa ;  /* 0x400921faff037424 */ /* 0x000fcc00078e00ff */
[----:B0-----:R-:W-:-:S03]  /*0220*/  DFMA R4, R10, -R2, 1 ;  /* 0x3ff000000a04742b */ /* 0x001fc60000000802 */
[----:B------:R-:W0:Y:S05]  /*0230*/  @P0 F2F.F32.F64 R12, R6 ;  /* 0x00000006000c0310 */ /* 0x000e2a0000301000 */
[----:B------:R-:W-:-:S08]  /*0240*/  DFMA R4, R4, R4, R4 ;  /* 0x000000040404722b */ /* 0x000fd00000000004 */
[----:B------:R-:W-:Y:S01]  /*0250*/  DFMA R10, R10, R4, R10 ;  /* 0x000000040a0a722b */ /* 0x000fe2000000000a */
[----:B0-----:R-:W0:Y:S01]  /*0260*/  F2F.F64.F32 R8, R12 ;  /* 0x0000000c00087310 */ /* 0x001e220000201800 */
[----:B------:R-:W-:-:S06]  /*0270*/  FSETP.GEU.AND P0, PT, R12, RZ, PT ;  /* 0x000000ff0c00720b */ /* 0x000fcc0003f0e000 */
[----:B------:R-:W-:Y:S02]  /*0280*/  DFMA R6, R10, -R2, 1 ;  /* 0x3ff000000a06742b */ /* 0x000fe40000000802 */
[----:B0-----:R-:W-:-:S06]  /*0290*/  DADD R8, R8, UR6 ;  /* 0x0000000608087e29 */ /* 0x001fcc0008000000 */
[----:B------:R-:W-:Y:S01]  /*02a0*/  DFMA R10, R10, R6, R10 ;  /* 0x000000060a0a722b */ /* 0x000fe2000000000a */
[----:B------:R-:W0:Y:S08]  /*02b0*/  @!P0 F2F.F32.F64 R12, R8 ;  /* 0x00000008000c8310 */ /* 0x000e300000301000 */
[----:B0-----:R-:W0:Y:S02]  /*02c0*/  F2F.F64.F32 R4, R12 ;  /* 0x0000000c00047310 */ /* 0x001e240000201800 */
[----:B0-----:R-:W-:-:S08]  /*02d0*/  DMUL R6, R4, 0.5 ;  /* 0x3fe0000004067828 */ /* 0x001fd00000000000 */
[----:B------:R-:W-:Y:S02]  /*02e0*/  DMUL R4, R6, R10 ;  /* 0x0000000a06047228 */ /* 0x000fe40000000000 */
[----:B------:R-:W-:-:S06]  /*02f0*/  FSETP.GEU.AND P1, PT, |R7|, 6.5827683646048100446e-37, PT ;  /* 0x036000000700780b */ /* 0x000fcc0003f2e200 */
[----:B------:R-:W-:-:S08]  /*0300*/  DFMA R2, R4, -R2, R6 ;  /* 0x800000020402722b */ /* 0x000fd00000000006 */
[----:B------:R-:W-:Y:S01]  /*0310*/  DFMA R4, R10, R2, R4 ;  /* 0x000000020a04722b */ /* 0x000fe20000000004 */
[----:B------:R-:W-:-:S09]  /*0320*/  IMAD.MOV.U32 R3, RZ, RZ, 0x400921fa ;  /* 0x400921faff037424 */ /* 0x000fd200078e00ff */
[----:B------:R-:W-:-:S05]  /*0330*/  FFMA R0, RZ, 2.1426987648010253906, R5 ;  /* 0x400921faff007823 */ /* 0x000fca0000000005 */
[----:B------:R-:W-:-:S13]  /*0340*/  FSETP.GT.AND P0, PT, |R0|, 1.469367938527859385e-39, PT ;  /* 0x001000000000780b */ /* 0x000fda0003f04200 */
[----:B------:R-:W-:Y:S05]  /*0350*/  @P0 BRA P1, `(.L_x_1) ;  /* 0x0000000000180947 */ /* 0x000fea0000800000 */
[----:B------:R-:W-:Y:S01]  /*0360*/  IMAD.MOV.U32 R12, RZ, RZ, R6 ;  /* 0x000000ffff0c7224 */ /* 0x000fe200078e0006 */
[----:B------:R-:W-:Y:S01]  /*0370*/  MOV R0, 0x3a0 ;  /* 0x000003a000007802 */ /* 0x000fe20000000f00 */
[----:B------:R-:W-:-:S07]  /*0380*/  IMAD.MOV.U32 R13, RZ, RZ, R7 ;  /* 0x000000ffff0d7224 */ /* 0x000fce00078e0007 */
[----:B------:R-:W-:Y:S05]  /*0390*/  CALL.REL.NOINC `($__internal_0_$__cuda_sm20_div_rn_f64_full) ;  /* 0x0000000400a87944 */ /* 0x000fea0003c00000 */
[----:B------:R-:W-:Y:S02]  /*03a0*/  IMAD.MOV.U32 R4, RZ, RZ, R16 ;  /* 0x000000ffff047224 */ /* 0x000fe400078e0010 */
[----:B------:R-:W-:-:S07]  /*03b0*/  IMAD.MOV.U32 R5, RZ, RZ, R17 ;  /* 0x000000ffff057224 */ /* 0x000fce00078e0011 */
.L_x_1:
[----:B------:R-:W-:Y:S05]  /*03c0*/  BSYNC.RECONVERGENT B0 ;  /* 0x0000000000007941 */ /* 0x000fea0003800200 */
.L_x_0:
[----:B------:R-:W0:Y:S01]  /*03d0*/  LDCU.64 UR8, c[0x0][0x388] ;  /* 0x00007100ff0877ac */ /* 0x000e220008000a00 */
[----:B------:R-:W1:Y:S01]  /*03e0*/  LDC.64 R6, c[0x0][0x380] ;  /* 0x0000e000ff067b82 */ /* 0x000e620000000a00 */
[----:B------:R-:W2:Y:S02]  /*03f0*/  F2F.F32.F64 R5, R4 ;  /* 0x0000000400057310 */ /* 0x000ea40000301000 */
[----:B--2---:R2:W-:Y:S01]  /*0400*/  STG.E desc[UR4][R22.64], R5 ;  /* 0x0000000516007986 */ /* 0x0045e2000c101904 */
[----:B0-----:R-:W-:-:S04]  /*0410*/  VIADD R27, R27, UR9 ;  /* 0x000000091b1b7c36 */ /* 0x001fc80008000000 */
[----:B------:R-:W-:-:S04]  /*0420*/  IMAD R9, R27, UR8, R26 ;  /* 0x000000081b097c24 */ /* 0x000fc8000f8e021a */
[----:B-1----:R-:W-:-:S05]  /*0430*/  IMAD.WIDE R6, R9, 0x4, R6 ;  /* 0x0000000409067825 */ /* 0x002fca00078e0206 */
[----:B------:R-:W3:Y:S01]  /*0440*/  LDG.E R0, desc[UR4][R6.64] ;  /* 0x0000000406007981 */ /* 0x000ee2000c1e1900 */
[----:B------:R-:W-:Y:S01]  /*0450*/  UMOV UR8, 0xfc8b007a ;  /* 0xfc8b007a00087882 */ /* 0x000fe20000000000 */
[----:B------:R-:W-:Y:S01]  /*0460*/  UMOV UR9, 0x400921fa ;  /* 0x400921fa00097882 */ /* 0x000fe20000000000 */
[----:B------:R-:W-:Y:S01]  /*0470*/  UMOV UR10, 0xfc8b007a ;  /* 0xfc8b007a000a7882 */ /* 0x000fe20000000000 */
[----:B------:R-:W-:Y:S01]  /*0480*/  UMOV UR11, 0x401921fa ;  /* 0x401921fa000b7882 */ /* 0x000fe20000000000 */
[----:B------:R-:W0:Y:S01]  /*0490*/  MUFU.RCP64H R15, 3.141590118408203125 ;  /* 0x400921fa000f7908 */ /* 0x000e220000001800 */
[----:B------:R-:W-:Y:S01]  /*04a0*/  MOV R4, 0xfc8b007a ;  /* 0xfc8b007a00047802 */ /* 0x000fe20000000f00 */
[----:B--2---:R-:W-:Y:S01]  /*04b0*/  IMAD.MOV.U32 R5, RZ, RZ, 0x400921fa ;  /* 0x400921faff057424 */ /* 0x004fe200078e00ff */
[----:B------:R-:W-:Y:S01]  /*04c0*/  BSSY.RECONVERGENT B0, `(.L_x_2) ;  /* 0x0000022000007945 */ /* 0x000fe20003800200 */
[----:B------:R-:W-:-:S04]  /*04d0*/  IMAD.MOV.U32 R14, RZ, RZ, 0x1 ;  /* 0x00000001ff0e7424 */ /* 0x000fc800078e00ff */
[----:B---3--:R-:W1:Y:S02]  /*04e0*/  F2F.F64.F32 R8, R0 ;  /* 0x0000000000087310 */ /* 0x008e640000201800 */
[----:B-1----:R-:W-:Y:S01]  /*04f0*/  DADD R8, R8, UR8 ;  /* 0x0000000808087e29 */ /* 0x002fe20008000000 */
[----:B------:R-:W-:-:S05]  /*0500*/  UMOV UR9, 0x401921fa ;  /* 0x401921fa00097882 */ /* 0x000fca0000000000 */
[----:B------:R0:W1:Y:S02]  /*0510*/  F2F.F32.F64 R2, R8 ;  /* 0x0000000800027310 */ /* 0x0000640000301000 */
[----:B0-----:R-:W-:-:S06]  /*0520*/  DFMA R8, R14, -R4, 1 ;  /* 0x3ff000000e08742b */ /* 0x001fcc0000000804 */
[----:B-1----:R-:W0:Y:S02]  /*0530*/  F2F.F64.F32 R10, R2 ;  /* 0x00000002000a7310 */ /* 0x002e240000201800 */
[----:B------:R-:W-:-:S08]  /*0540*/  DFMA R8, R8, R8, R8 ;  /* 0x000000080808722b */ /* 0x000fd00000000008 */
[----:B------:R-:W-:Y:S02]  /*0550*/  DFMA R14, R14, R8, R14 ;  /* 0x000000080e0e722b */ /* 0x000fe4000000000e */
[C---:B0-----:R-:W-:Y:S02]  /*0560*/  DSETP.GT.AND P0, PT, R10.reuse, UR8, PT ;  /* 0x000000080a007e2a */ /* 0x041fe4000bf04000 */
[----:B------:R-:W-:-:S12]  /*0570*/  DADD R10, R10, -UR10 ;  /* 0x8000000a0a0a7e29 */ /* 0x000fd80008000000 */
[----:B------:R0:W1:Y:S02]  /*0580*/  @P0 F2F.F32.F64 R2, R10 ;  /* 0x0000000a00020310 */ /* 0x0000640000301000 */
[----:B0-----:R-:W-:-:S06]  /*0590*/  DFMA R10, R14, -R4, 1 ;  /* 0x3ff000000e0a742b */ /* 0x001fcc0000000804 */
[----:B-1----:R-:W0:Y:S01]  /*05a0*/  F2F.F64.F32 R12, R2 ;  /* 0x00000002000c7310 */ /* 0x002e220000201800 */
[----:B------:R-:W-:Y:S01]  /*05b0*/  FSETP.GEU.AND P0, PT, R2, RZ, PT ;  /* 0x000000ff0200720b */ /* 0x000fe20003f0e000 */
[----:B------:R-:W-:Y:S02]  /*05c0*/  DFMA R14, R14, R10, R14 ;  /* 0x0000000a0e0e722b */ /* 0x000fe4000000000e */
[----:B0-----:R-:W-:-:S10]  /*05d0*/  DADD R12, R12, UR8 ;  /* 0x000000080c0c7e29 */ /* 0x001fd40008000000 */
[----:B------:R-:W0:Y:S08]  /*05e0*/  @!P0 F2F.F32.F64 R2, R12 ;  /* 0x0000000c00028310 */ /* 0x000e300000301000 */
[----:B0-----:R-:W0:Y:S02]  /*05f0*/  F2F.F64.F32 R8, R2 ;  /* 0x0000000200087310 */ /* 0x001e240000201800 */
[----:B0-----:R-:W-:-:S08]  /*0600*/  DMUL R8, R8, 0.5 ;  /* 0x3fe0000008087828 */ /* 0x001fd00000000000 */
[----:B------:R-:W-:Y:S02]  /*0610*/  DMUL R10, R14, R8 ;  /* 0x000000080e0a7228 */ /* 0x000fe40000000000 */
[----:B------:R-:W-:-:S06]  /*0620*/  FSETP.GEU.AND P1, PT, |R9|, 6.5827683646048100446e-37, PT ;  /* 0x036000000900780b */ /* 0x000fcc0003f2e200 */
[----:B------:R-:W-:-:S08]  /*0630*/  DFMA R4, R10, -R4, R8 ;  /* 0x800000040a04722b */ /* 0x000fd00000000008 */
[----:B------:R-:W-:-:S10]  /*0640*/  DFMA R4, R14, R4, R10 ;  /* 0x000000040e04722b */ /* 0x000fd4000000000a */
        /* <DEDUP_REMOVED lines=9> */
.L_x_3:
[----:B------:R-:W-:Y:S05]  /*06e0*/  BSYNC.RECONVERGENT B0 ;  /* 0x0000000000007941 */ /* 0x000fea0003800200 */
.L_x_2:
        /* <DEDUP_REMOVED lines=13> */
[----:B------:R-:W-:Y:S01]  /*07c0*/  IMAD.MOV.U32 R4, RZ, RZ, -0x374ff86 ;  /* 0xfc8b007aff047424 */ /* 0x000fe200078e00ff */
[----:B--2---:R-:W-:Y:S01]  /*07d0*/  MOV R5, 0x400921fa ;  /* 0x400921fa00057802 */ /* 0x004fe20000000f00 */
[----:B------:R-:W-:Y:S01]  /*07e0*/  IMAD.MOV.U32 R12, RZ, RZ, 0x1 ;  /* 0x00000001ff0c7424 */ /* 0x000fe200078e00ff */
[----:B------:R-:W-:Y:S04]  /*07f0*/  BSSY.RECONVERGENT B0, `(.L_x_4) ;  /* 0x0000021000007945 */ /* 0x000fe80003800200 */
        /* <DEDUP_REMOVED lines=32> */
.L_x_5:
[----:B------:R-:W-:Y:S05]  /*0a00*/  BSYNC.RECONVERGENT B0 ;  /* 0x0000000000007941 */ /* 0x000fea0003800200 */
.L_x_4:
[----:B------:R-:W0:Y:S02]  /*0a10*/  F2F.F32.F64 R5, R4 ;  /* 0x0000000400057310 */ /* 0x000e240000301000 */
[----:B0-----:R-:W-:Y:S01]  /*0a20*/  STG.E desc[UR4][R22.64], R5 ;  /* 0x0000000516007986 */ /* 0x001fe2000c101904 */
[----:B------:R-:W-:Y:S05]  /*0a30*/  EXIT ;  /* 0x000000000000794d */ /* 0x000fea0003800000 */
        .weak           $__internal_0_$__cuda_sm20_div_rn_f64_full
        .type           $__internal_0_$__cuda_sm20_div_rn_f64_full,@function
        .size           $__internal_0_$__cuda_sm20_div_rn_f64_full,(.L_x_12 - $__internal_0_$__cuda_sm20_div_rn_f64_full)
$__internal_0_$__cuda_sm20_div_rn_f64_full:
[C---:B------:R-:W-:Y:S01]  /*0a40*/  FSETP.GEU.AND P0, PT, |R3|.reuse, 1.469367938527859385e-39, PT ;  /* 0x001000000300780b */ /* 0x040fe20003f0e200 */
[----:B------:R-:W-:Y:S01]  /*0a50*/  IMAD.U32 R10, RZ, RZ, UR6 ;  /* 0x00000006ff0a7e24 */ /* 0x000fe2000f8e00ff */
[----:B------:R-:W-:Y:S01]  /*0a60*/  MOV R11, R3 ;  /* 0x00000003000b7202 */ /* 0x000fe20000000f00 */
[----:B------:R-:W-:Y:S01]  /*0a70*/  IMAD.U32 R8, RZ, RZ, UR6 ;  /* 0x00000006ff087e24 */ /* 0x000fe2000f8e00ff */
[----:B------:R-:W-:Y:S01]  /*0a80*/  LOP3.LUT R2, R3, 0x800fffff, RZ, 0xc0, !PT ;  /* 0x800fffff03027812 */ /* 0x000fe200078ec0ff */
[----:B------:R-:W-:Y:S01]  /*0a90*/  IMAD.MOV.U32 R14, RZ, RZ, 0x1 ;  /* 0x00000001ff0e7424 */ /* 0x000fe200078e00ff */
[C---:B------:R-:W-:Y:S01]  /*0aa0*/  FSETP.GEU.AND P2, PT, |R13|.reuse, 1.469367938527859385e-39, PT ;  /* 0x001000000d00780b */ /* 0x040fe20003f4e200 */
[----:B------:R-:W-:Y:S01]  /*0ab0*/  IMAD.MOV.U32 R4, RZ, RZ, 0x1ca00000 ;  /* 0x1ca00000ff047424 */ /* 0x000fe200078e00ff */
[----:B------:R-:W-:Y:S01]  /*0ac0*/  LOP3.LUT R9, R2, 0x3ff00000, RZ, 0xfc, !PT ;  /* 0x3ff0000002097812 */ /* 0x000fe200078efcff */
[----:B------:R-:W-:Y:S01]  /*0ad0*/  BSSY.RECONVERGENT B1, `(.L_x_6) ;  /* 0x0000050000017945 */ /* 0x000fe20003800200 */
[----:B------:R-:W-:-:S02]  /*0ae0*/  LOP3.LUT R2, R13, 0x7ff00000, RZ, 0xc0, !PT ;  /* 0x7ff000000d027812 */ /* 0x000fc400078ec0ff */
[----:B------:R-:W-:Y:S01]  /*0af0*/  LOP3.LUT R24, R3, 0x7ff00000, RZ, 0xc0, !PT ;  /* 0x7ff0000003187812 */ /* 0x000fe200078ec0ff */
[----:B------:R-:W-:-:S03]  /*0b00*/  @!P0 DMUL R8, R10, 8.98846567431157953865e+307 ;  /* 0x7fe000000a088828 */ /* 0x000fc60000000000 */
[----:B------:R-:W-:-:S03]  /*0b10*/  ISETP.GE.U32.AND P1, PT, R2, R24, PT ;  /* 0x000000180200720c */ /* 0x000fc60003f26070 */
[----:B------:R-:W0:Y:S01]  /*0b20*/  MUFU.RCP64H R15, R9 ;  /* 0x00000009000f7308 */ /* 0x000e220000001800 */
[----:B------:R-:W-:Y:S01]  /*0b30*/  @!P2 LOP3.LUT R5, R11, 0x7ff00000, RZ, 0xc0, !PT ;  /* 0x7ff000000b05a812 */ /* 0x000fe200078ec0ff */
[----:B------:R-:W-:Y:S02]  /*0b40*/  @!P2 IMAD.MOV.U32 R20, RZ, RZ, RZ ;  /* 0x000000ffff14a224 */ /* 0x000fe400078e00ff */
[----:B------:R-:W-:Y:S02]  /*0b50*/  @!P0 LOP3.LUT R24, R9, 0x7ff00000, RZ, 0xc0, !PT ;  /* 0x7ff0000009188812 */ /* 0x000fe400078ec0ff */
[----:B------:R-:W-:-:S04]  /*0b60*/  @!P2 ISETP.GE.U32.AND P3, PT, R2, R5, PT ;  /* 0x000000050200a20c */ /* 0x000fc80003f66070 */
[----:B------:R-:W-:-:S04]  /*0b70*/  @!P2 SEL R5, R4, 0x63400000, !P3 ;  /* 0x634000000405a807 */ /* 0x000fc80005800000 */
[----:B------:R-:W-:Y:S01]  /*0b80*/  @!P2 LOP3.LUT R5, R5, 0x80000000, R13, 0xf8, !PT ;  /* 0x800000000505a812 */ /* 0x000fe200078ef80d */
[----:B0-----:R-:W-:-:S03]  /*0b90*/  DFMA R18, R14, -R8, 1 ;  /* 0x3ff000000e12742b */ /* 0x001fc60000000808 */
[----:B------:R-:W-:Y:S01]  /*0ba0*/  @!P2 LOP3.LUT R21, R5, 0x100000, RZ, 0xfc, !PT ;  /* 0x001000000515a812 */ /* 0x000fe200078efcff */
[----:B------:R-:W-:-:S04]  /*0bb0*/  IMAD.MOV.U32 R5, RZ, RZ, R2 ;  /* 0x000000ffff057224 */ /* 0x000fc800078e0002 */
[----:B------:R-:W-:-:S08]  /*0bc0*/  DFMA R18, R18, R18, R18 ;  /* 0x000000121212722b */ /* 0x000fd00000000012 */
[----:B------:R-:W-:Y:S01]  /*0bd0*/  DFMA R18, R14, R18, R14 ;  /* 0x000000120e12722b */ /* 0x000fe2000000000e */
[----:B------:R-:W-:Y:S01]  /*0be0*/  SEL R15, R4, 0x63400000, !P1 ;  /* 0x63400000040f7807 */ /* 0x000fe20004800000 */
[----:B------:R-:W-:-:S03]  /*0bf0*/  IMAD.MOV.U32 R14, RZ, RZ, R12 ;  /* 0x000000ffff0e7224 */ /* 0x000fc600078e000c */
[----:B------:R-:W-:-:S03]  /*0c00*/  LOP3.LUT R15, R15, 0x800fffff, R13, 0xf8, !PT ;  /* 0x800fffff0f0f7812 */ /* 0x000fc600078ef80d */
[----:B------:R-:W-:-:S03]  /*0c10*/  DFMA R16, R18, -R8, 1 ;  /* 0x3ff000001210742b */ /* 0x000fc60000000808 */
[----:B------:R-:W-:-:S05]  /*0c20*/  @!P2 DFMA R14, R14, 2, -R20 ;  /* 0x400000000e0ea82b */ /* 0x000fca0000000814 */
[----:B------:R-:W-:-:S05]  /*0c30*/  DFMA R16, R18, R16, R18 ;  /* 0x000000101210722b */ /* 0x000fca0000000012 */
[----:B------:R-:W-:-:S03]  /*0c40*/  @!P2 LOP3.LUT R5, R15, 0x7ff00000, RZ, 0xc0, !PT ;  /* 0x7ff000000f05a812 */ /* 0x000fc600078ec0ff */
[----:B------:R-:W-:Y:S02]  /*0c50*/  DMUL R18, R16, R14 ;  /* 0x0000000e10127228 */ /* 0x000fe40000000000 */
[----:B------:R-:W-:-:S05]  /*0c60*/  VIADD R25, R5, 0xffffffff ;  /* 0xffffffff05197836 */ /* 0x000fca0000000000 */
[----:B------:R-:W-:Y:S01]  /*0c70*/  ISETP.GT.U32.AND P0, PT, R25, 0x7feffffe, PT ;  /* 0x7feffffe1900780c */ /* 0x000fe20003f04070 */
[----:B------:R-:W-:Y:S01]  /*0c80*/  VIADD R25, R24, 0xffffffff ;  /* 0xffffffff18197836 */ /* 0x000fe20000000000 */
[----:B------:R-:W-:-:S04]  /*0c90*/  DFMA R20, R18, -R8, R14 ;  /* 0x800000081214722b */ /* 0x000fc8000000000e */
[----:B------:R-:W-:-:S04]  /*0ca0*/  ISETP.GT.U32.OR P0, PT, R25, 0x7feffffe, P0 ;  /* 0x7feffffe1900780c */ /* 0x000fc80000704470 */
[----:B------:R-:W-:-:S09]  /*0cb0*/  DFMA R20, R16, R20, R18 ;  /* 0x000000141014722b */ /* 0x000fd20000000012 */
[----:B------:R-:W-:Y:S05]  /*0cc0*/  @P0 BRA `(.L_x_7) ;  /* 0x00000000006c0947 */ /* 0x000fea0003800000 */
[----:B------:R-:W-:-:S04]  /*0cd0*/  LOP3.LUT R13, R11, 0x7ff00000, RZ, 0xc0, !PT ;  /* 0x7ff000000b0d7812 */ /* 0x000fc800078ec0ff */
[CC--:B------:R-:W-:Y:S02]  /*0ce0*/  VIADDMNMX R5, R2.reuse, -R13.reuse, 0xb9600000, !PT ;  /* 0xb960000002057446 */ /* 0x0c0fe4000780090d */
[----:B------:R-:W-:Y:S02]  /*0cf0*/  ISETP.GE.U32.AND P0, PT, R2, R13, PT ;  /* 0x0000000d0200720c */ /* 0x000fe40003f06070 */
[----:B------:R-:W-:Y:S02]  /*0d00*/  VIMNMX R2, PT, PT, R5, 0x46a00000, PT ;  /* 0x46a0000005027848 */ /* 0x000fe40003fe0100 */
[----:B------:R-:W-:Y:S01]  /*0d10*/  SEL R5, R4, 0x63400000, !P0 ;  /* 0x6340000004057807 */ /* 0x000fe20004000000 */
[----:B------:R-:W-:-:S03]  /*0d20*/  IMAD.MOV.U32 R4, RZ, RZ, RZ ;  /* 0x000000ffff047224 */ /* 0x000fc600078e00ff */
[----:B------:R-:W-:-:S05]  /*0d30*/  IADD3 R2, PT, PT, -R5, R2, RZ ;  /* 0x0000000205027210 */ /* 0x000fca0007ffe1ff */
[----:B------:R-:W-:-:S06]  /*0d40*/  VIADD R5, R2, 0x7fe00000 ;  /* 0x7fe0000002057836 */ /* 0x000fcc0000000000 */
[----:B------:R-:W-:-:S10]  /*0d50*/  DMUL R16, R20, R4 ;  /* 0x0000000414107228 */ /* 0x000fd40000000000 */
[----:B------:R-:W-:-:S13]  /*0d60*/  FSETP.GTU.AND P0, PT, |R17|, 1.469367938527859385e-39, PT ;  /* 0x001000001100780b */ /* 0x000fda0003f0c200 */
[----:B------:R-:W-:Y:S05]  /*0d70*/  @P0 BRA `(.L_x_8) ;  /* 0x0000000000940947 */ /* 0x000fea0003800000 */
[----:B------:R-:W-:-:S06]  /*0d80*/  DFMA R8, R20, -R8, R14 ;  /* 0x800000081408722b */ /* 0x000fcc000000000e */
[----:B------:R-:W-:-:S04]  /*0d90*/  IMAD.MOV.U32 R8, RZ, RZ, RZ ;  /* 0x000000ffff087224 */ /* 0x000fc800078e00ff */
[C---:B------:R-:W-:Y:S02]  /*0da0*/  FSETP.NEU.AND P0, PT, R9.reuse, RZ, PT ;  /* 0x000000ff0900720b */ /* 0x040fe40003f0d000 */
[----:B------:R-:W-:-:S04]  /*0db0*/  LOP3.LUT R11, R9, 0x80000000, R11, 0x48, !PT ;  /* 0x80000000090b7812 */ /* 0x000fc800078e480b */
[----:B------:R-:W-:-:S07]  /*0dc0*/  LOP3.LUT R9, R11, R5, RZ, 0xfc, !PT ;  /* 0x000000050b097212 */ /* 0x000fce00078efcff */
[----:B------:R-:W-:Y:S05]  /*0dd0*/  @!P0 BRA `(.L_x_8) ;  /* 0x00000000007c8947 */ /* 0x000fea0003800000 */
[----:B------:R-:W-:Y:S01]  /*0de0*/  IMAD.MOV R5, RZ, RZ, -R2 ;  /* 0x000000ffff057224 */ /* 0x000fe200078e0a02 */
[----:B------:R-:W-:Y:S01]  /*0df0*/  DMUL.RP R8, R20, R8 ;  /* 0x0000000814087228 */ /* 0x000fe20000008000 */
[----:B------:R-:W-:-:S06]  /*0e00*/  IMAD.MOV.U32 R4, RZ, RZ, RZ ;  /* 0x000000ffff047224 */ /* 0x000fcc00078e00ff */
[----:B------:R-:W-:-:S03]  /*0e10*/  DFMA R4, R16, -R4, R20 ;  /* 0x800000041004722b */ /* 0x000fc60000000014 */
[----:B------:R-:W-:-:S03]  /*0e20*/  LOP3.LUT R11, R9, R11, RZ, 0x3c, !PT ;  /* 0x0000000b090b7212 */ /* 0x000fc600078e3cff */
[----:B------:R-:W-:-:S04]  /*0e30*/  IADD3 R4, PT, PT, -R2, -0x43300000, RZ ;  /* 0xbcd0000002047810 */ /* 0x000fc80007ffe1ff */
[----:B------:R-:W-:-:S04]  /*0e40*/  FSETP.NEU.AND P0, PT, |R5|, R4, PT ;  /* 0x000000040500720b */ /* 0x000fc80003f0d200 */
[----:B------:R-:W-:Y:S02]  /*0e50*/  FSEL R16, R8, R16, !P0 ;  /* 0x0000001008107208 */ /* 0x000fe40004000000 */
[----:B------:R-:W-:Y:S01]  /*0e60*/  FSEL R17, R11, R17, !P0 ;  /* 0x000000110b117208 */ /* 0x000fe20004000000 */
[----:B------:R-:W-:Y:S06]  /*0e70*/  BRA `(.L_x_8) ;  /* 0x0000000000547947 */ /* 0x000fec0003800000 */
.L_x_7:
[----:B------:R-:W-:-:S14]  /*0e80*/  DSETP.NAN.AND P0, PT, R12, R12, PT ;  /* 0x0000000c0c00722a */ /* 0x000fdc0003f08000 */
[----:B------:R-:W-:Y:S05]  /*0e90*/  @P0 BRA `(.L_x_9) ;  /* 0x0000000000440947 */ /* 0x000fea0003800000 */
[----:B------:R-:W-:-:S14]  /*0ea0*/  DSETP.NAN.AND P0, PT, R10, R10, PT ;  /* 0x0000000a0a00722a */ /* 0x000fdc0003f08000 */
[----:B------:R-:W-:Y:S05]  /*0eb0*/  @P0 BRA `(.L_x_10) ;  /* 0x0000000000300947 */ /* 0x000fea0003800000 */
[----:B------:R-:W-:Y:S01]  /*0ec0*/  ISETP.NE.AND P0, PT, R5, R24, PT ;  /* 0x000000180500720c */ /* 0x000fe20003f05270 */
[----:B------:R-:W-:Y:S02]  /*0ed0*/  IMAD.MOV.U32 R16, RZ, RZ, 0x0 ;  /* 0x00000000ff107424 */ /* 0x000fe400078e00ff */
[----:B------:R-:W-:-:S10]  /*0ee0*/  IMAD.MOV.U32 R17, RZ, RZ, -0x80000 ;  /* 0xfff80000ff117424 */ /* 0x000fd400078e00ff */
[----:B------:R-:W-:Y:S05]  /*0ef0*/  @!P0 BRA `(.L_x_8) ;  /* 0x0000000000348947 */ /* 0x000fea0003800000 */
[----:B------:R-:W-:Y:S02]  /*0f00*/  ISETP.NE.AND P0, PT, R5, 0x7ff00000, PT ;  /* 0x7ff000000500780c */ /* 0x000fe40003f05270 */
[----:B------:R-:W-:Y:S02]  /*0f10*/  LOP3.LUT R17, R13, 0x80000000, R11, 0x48, !PT ;  /* 0x800000000d117812 */ /* 0x000fe400078e480b */
[----:B------:R-:W-:-:S13]  /*0f20*/  ISETP.EQ.OR P0, PT, R24, RZ, !P0 ;  /* 0x000000ff1800720c */ /* 0x000fda0004702670 */
[----:B------:R-:W-:Y:S02]  /*0f30*/  @P0 LOP3.LUT R2, R17, 0x7ff00000, RZ, 0xfc, !PT ;  /* 0x7ff0000011020812 */ /* 0x000fe400078efcff */
[----:B------:R-:W-:Y:S01]  /*0f40*/  @!P0 MOV R16, RZ ;  /* 0x000000ff00108202 */ /* 0x000fe20000000f00 */
[----:B------:R-:W-:Y:S02]  /*0f50*/  @P0 IMAD.MOV.U32 R16, RZ, RZ, RZ ;  /* 0x000000ffff100224 */ /* 0x000fe400078e00ff */
[----:B------:R-:W-:Y:S01]  /*0f60*/  @P0 IMAD.MOV.U32 R17, RZ, RZ, R2 ;  /* 0x000000ffff110224 */ /* 0x000fe200078e0002 */
[----:B------:R-:W-:Y:S06]  /*0f70*/  BRA `(.L_x_8) ;  /* 0x0000000000147947 */ /* 0x000fec0003800000 */
.L_x_10:
[----:B------:R-:W-:Y:S01]  /*0f80*/  LOP3.LUT R17, R11, 0x80000, RZ, 0xfc, !PT ;  /* 0x000800000b117812 */ /* 0x000fe200078efcff */
[----:B------:R-:W-:Y:S01]  /*0f90*/  IMAD.MOV.U32 R16, RZ, RZ, R10 ;  /* 0x000000ffff107224 */ /* 0x000fe200078e000a */
[----:B------:R-:W-:Y:S06]  /*0fa0*/  BRA `(.L_x_8) ;  /* 0x0000000000087947 */ /* 0x000fec0003800000 */
.L_x_9:
[----:B------:R-:W-:Y:S01]  /*0fb0*/  LOP3.LUT R17, R13, 0x80000, RZ, 0xfc, !PT ;  /* 0x000800000d117812 */ /* 0x000fe200078efcff */
[----:B------:R-:W-:-:S07]  /*0fc0*/  IMAD.MOV.U32 R16, RZ, RZ, R12 ;  /* 0x000000ffff107224 */ /* 0x000fce00078e000c */
.L_x_8:
[----:B------:R-:W-:Y:S05]  /*0fd0*/  BSYNC.RECONVERGENT B1 ;  /* 0x0000000000017941 */ /* 0x000fea0003800200 */
.L_x_6:
[----:B------:R-:W-:Y:S02]  /*0fe0*/  IMAD.MOV.U32 R4, RZ, RZ, R0 ;  /* 0x000000ffff047224 */ /* 0x000fe400078e0000 */
[----:B------:R-:W-:-:S04]  /*0ff0*/  IMAD.MOV.U32 R5, RZ, RZ, 0x0 ;  /* 0x00000000ff057424 */ /* 0x000fc800078e00ff */
[----:B------:R-:W-:Y:S05]  /*1000*/  RET.REL.NODEC R4 `(_Z26networkOutputToPhaseKernelPfiii) ;  /* 0xffffffec04fc7950 */ /* 0x000fea0003c3ffff */
.L_x_11:
[----:B------:R-:W-:-:S00]  /*1010*/  BRA `(.L_x_11) ;  /* 0xfffffffc00fc7947 */ /* 0x000fc0000383ffff */
[----:B------:R-:W-:-:S00]  /*1020*/  NOP ;  /* 0x0000000000007918 */ /* 0x000fc00000000000 */
        /* <DEDUP_REMOVED lines=13> */
.L_x_12:


//--------------------- .nv.shared.reserved.0     --------------------------
	.section	.nv.shared.reserved.0,"aw",@nobits
	.weak		__nv_reservedSMEM_offset_0_alias
	.size		__nv_reservedSMEM_offset_0_alias, 0, 64
	.other		__nv_reservedSMEM_offset_0_alias,@"STO_CUDA_RESERVED_SHARED STV_DEFAULT"
__nv_reservedSMEM_offset_0_alias:
	.zero		0
	.zero		64


//--------------------- .nv.constant0._Z26networkOutputToPhaseKernelPfiii --------------------------
	.section	.nv.constant0._Z26networkOutputToPhaseKernelPfiii,"a",@progbits
	.sectionflags	@""
	.align	4
.nv.constant0._Z26networkOutputToPhaseKernelPfiii:
	.zero		916


//--------------------- SYMBOLS --------------------------

	.type		.nv.reservedSmem.offset0,@object
	.size		.nv.reservedSmem.offset0,0x4
